//
// Generated by NVIDIA NVVM Compiler
//
// Compiler Build ID: CL-36424714
// Cuda compilation tools, release 13.0, V13.0.88
// Based on NVVM 20.0.0
//

.version 9.0
.target sm_100
.address_size 64

	// .globl	_Z20access_offset_kernelv

.visible .entry _Z20access_offset_kernelv()
{


	ret;

}


// ===== COMPILED SASS (sm_100) =====

	.target	sm_100

	.elftype	@"ET_EXEC"


//--------------------- .note.nv.tkinfo           --------------------------
	.section	.note.nv.tkinfo,"",@"SHT_NOTE"
	.sectionflags	@"SHF_NOTE_NV_TKINFO"
	.tkinfo
        /*0018*/ 	.word	0x00000002
        /*0030*/ 	.string	""
        /*0030*/ 	.string	"ptxas"
        /*0030*/ 	.string	"Cuda compilation tools, release 13.0, V13.0.88"
        /*0030*/ 	.string	"Build cuda_13.0.r13.0/compiler.36424714_0"
        /*0030*/ 	.string	"-arch sm_100 -m 64 "



//--------------------- .note.nv.cuinfo           --------------------------
	.section	.note.nv.cuinfo,"",@"SHT_NOTE"
	.sectionflags	@"SHF_NOTE_NV_CUINFO"
        /*0018*/ 	.short	0x0002
        /*001a*/ 	.short	0x0064
        /*001c*/ 	.short	0x0082
	.zero		2


//--------------------- .nv.info                  --------------------------
	.section	.nv.info,"",@"SHT_CUDA_INFO"
	.align	4


	//----- nvinfo : EIATTR_REGCOUNT
	.align		4
        /*0000*/ 	.byte	0x04, 0x2f
        /*0002*/ 	.short	(.L_1 - .L_0)
	.align		4
.L_0:
        /*0004*/ 	.word	index@(_Z20access_offset_kernelv)
        /*0008*/ 	.word	0x00000004


	//----- nvinfo : EIATTR_FRAME_SIZE
	.align		4
.L_1:
        /*000c*/ 	.byte	0x04, 0x11
        /*000e*/ 	.short	(.L_3 - .L_2)
	.align		4
.L_2:
        /*0010*/ 	.word	index@(_Z20access_offset_kernelv)
        /*0014*/ 	.word	0x00000000


	//----- nvinfo : EIATTR_MIN_STACK_SIZE
	.align		4
.L_3:
        /*0018*/ 	.byte	0x04, 0x12
        /*001a*/ 	.short	(.L_5 - .L_4)
	.align		4
.L_4:
        /*001c*/ 	.word	index@(_Z20access_offset_kernelv)
        /*0020*/ 	.word	0x00000000
.L_5:


//--------------------- .nv.compat                --------------------------
	.section	.nv.compat,"",@"SHT_CUDA_COMPAT_INFO"
	.align	4
        /*0000*/ 	.byte	0x02, 0x09, 0x00, 0x00, 0x02, 0x02, 0x01, 0x00, 0x02, 0x05, 0x05, 0x00, 0x03, 0x07, 0x01, 0x01
        /*0010*/ 	.byte	0x02, 0x03, 0x00, 0x00, 0x02, 0x06, 0x01, 0x00, 0x04, 0x0b, 0x08, 0x00, 0x09, 0x00, 0x00, 0x00
        /*0020*/ 	.byte	0x00, 0x00, 0x00, 0x00


//--------------------- .nv.info._Z20access_offset_kernelv --------------------------
	.section	.nv.info._Z20access_offset_kernelv,"",@"SHT_CUDA_INFO"
	.sectionflags	@""
	.align	4


	//----- nvinfo : EIATTR_CUDA_API_VERSION
	.align		4
        /*0000*/ 	.byte	0x04, 0x37
        /*0002*/ 	.short	(.L_7 - .L_6)
.L_6:
        /*0004*/ 	.word	0x00000082


	//----- nvinfo : EIATTR_SPARSE_MMA_MASK
	.align		4
.L_7:
        /*0008*/ 	.byte	0x03, 0x50
        /*000a*/ 	.short	0x0000


	//----- nvinfo : EIATTR_MAXREG_COUNT
	.align		4
        /*000c*/ 	.byte	0x03, 0x1b
        /*000e*/ 	.short	0x00ff


	//----- nvinfo : EIATTR_MERCURY_ISA_VERSION
	.align		4
        /*0010*/ 	.byte	0x03, 0x5f
        /*0012*/ 	.short	0x0101


	//----- nvinfo : EIATTR_VRC_CTA_INIT_COUNT
	.align		4
        /*0014*/ 	.byte	0x02, 0x4a
	.zero		1
	.zero		1


	//----- nvinfo : EIATTR_EXIT_INSTR_OFFSETS
	.align		4
        /*0018*/ 	.byte	0x04, 0x1c
        /*001a*/ 	.short	(.L_9 - .L_8)


	//   ....[0]....
.L_8:
        /*001c*/ 	.word	0x00000010


	//----- nvinfo : EIATTR_SW_WAR
	.align		4
.L_9:
        /*0020*/ 	.byte	0x04, 0x36
        /*0022*/ 	.short	(.L_11 - .L_10)
.L_10:
        /*0024*/ 	.word	0x00000008
.L_11:


//--------------------- .nv.callgraph             --------------------------
	.section	.nv.callgraph,"",@"SHT_CUDA_CALLGRAPH"
	.align	4
	.sectionentsize	8
	.align		4
        /*0000*/ 	.word	0x00000000
	.align		4
        /*0004*/ 	.word	0xffffffff
	.align		4
        /*0008*/ 	.word	0x00000000
	.align		4
        /*000c*/ 	.word	0xfffffffe
	.align		4
        /*0010*/ 	.word	0x00000000
	.align		4
        /*0014*/ 	.word	0xfffffffd
	.align		4
        /*0018*/ 	.word	0x00000000
	.align		4
        /*001c*/ 	.word	0xfffffffc


//--------------------- .text._Z20access_offset_kernelv --------------------------
	.section	.text._Z20access_offset_kernelv,"ax",@progbits
	.align	128
        .global         _Z20access_offset_kernelv
        .type           _Z20access_offset_kernelv,@function
        .size           _Z20access_offset_kernelv,(.L_x_1 - _Z20access_offset_kernelv)
        .other          _Z20access_offset_kernelv,@"STO_CUDA_ENTRY STV_DEFAULT"
_Z20access_offset_kernelv:
.text._Z20access_offset_kernelv:
[----:B------:R-:W-:Y:S01]  /*0000*/  LDC R1, c[0x0][0x37c] ;  /* 0x0000df00ff017b82 */ /* 0x000fe20000000800 */
[----:B------:R-:W-:Y:S05]  /*0010*/  EXIT ;  /* 0x000000000000794d */ /* 0x000fea0003800000 */
.L_x_0:
[----:B------:R-:W-:-:S00]  /*0020*/  BRA `(.L_x_0) ;  /* 0xfffffffc00fc7947 */ /* 0x000fc0000383ffff */
[----:B------:R-:W-:-:S00]  /*0030*/  NOP ;  /* 0x0000000000007918 */ /* 0x000fc00000000000 */
        /* <DEDUP_REMOVED lines=12> */
.L_x_1:


//--------------------- .nv.shared.reserved.0     --------------------------
	.section	.nv.shared.reserved.0,"aw",@nobits
	.weak		__nv_reservedSMEM_offset_0_alias
	.size		__nv_reservedSMEM_offset_0_alias, 0, 64
	.other		__nv_reservedSMEM_offset_0_alias,@"STO_CUDA_RESERVED_SHARED STV_DEFAULT"
__nv_reservedSMEM_offset_0_alias:
	.zero		0
	.zero		64


//--------------------- .nv.constant0._Z20access_offset_kernelv --------------------------
	.section	.nv.constant0._Z20access_offset_kernelv,"a",@progbits
	.sectionflags	@""
	.align	4
.nv.constant0._Z20access_offset_kernelv:
	.zero		896


//--------------------- SYMBOLS --------------------------

	.type		.nv.reservedSmem.offset0,@object
	.size		.nv.reservedSmem.offset0,0x4
